//
// Generated by NVIDIA NVVM Compiler
//
// Compiler Build ID: CL-36424714
// Cuda compilation tools, release 13.0, V13.0.88
// Based on NVVM 20.0.0
//

.version 9.0
.target sm_100
.address_size 64

	// .globl	_Z8negativePhS_

.visible .entry _Z8negativePhS_(
	.param .u64 .ptr .align 1 _Z8negativePhS__param_0,
	.param .u64 .ptr .align 1 _Z8negativePhS__param_1
)
{
	.reg .b16 	%rs<3>;
	.reg .b32 	%r<5>;
	.reg .b64 	%rd<8>;

	ld.param.u64 	%rd1, [_Z8negativePhS__param_0];
	ld.param.u64 	%rd2, [_Z8negativePhS__param_1];
	cvta.to.global.u64 	%rd3, %rd2;
	cvta.to.global.u64 	%rd4, %rd1;
	mov.u32 	%r1, %ntid.x;
	mov.u32 	%r2, %ctaid.x;
	mov.u32 	%r3, %tid.x;
	mad.lo.s32 	%r4, %r1, %r2, %r3;
	cvt.s64.s32 	%rd5, %r4;
	add.s64 	%rd6, %rd4, %rd5;
	ld.global.u8 	%rs1, [%rd6];
	not.b16 	%rs2, %rs1;
	add.s64 	%rd7, %rd3, %rd5;
	st.global.u8 	[%rd7], %rs2;
	ret;

}
	// .globl	_Z8hreflectPhS_
.visible .entry _Z8hreflectPhS_(
	.param .u64 .ptr .align 1 _Z8hreflectPhS__param_0,
	.param .u64 .ptr .align 1 _Z8hreflectPhS__param_1
)
{
	.reg .b16 	%rs<2>;
	.reg .b32 	%r<5>;
	.reg .b64 	%rd<8>;

	ld.param.u64 	%rd1, [_Z8hreflectPhS__param_0];
	ld.param.u64 	%rd2, [_Z8hreflectPhS__param_1];
	cvta.to.global.u64 	%rd3, %rd2;
	cvta.to.global.u64 	%rd4, %rd1;
	mov.u32 	%r1, %ntid.x;
	mov.u32 	%r2, %ctaid.x;
	mov.u32 	%r3, %tid.x;
	mad.lo.s32 	%r4, %r1, %r2, %r3;
	cvt.s64.s32 	%rd5, %r4;
	add.s64 	%rd6, %rd4, %rd5;
	ld.global.u8 	%rs1, [%rd6];
	sub.s64 	%rd7, %rd3, %rd5;
	st.global.u8 	[%rd7+63], %rs1;
	ret;

}
	// .globl	_Z9boxfilterPhS_Pf
.visible .entry _Z9boxfilterPhS_Pf(
	.param .u64 .ptr .align 1 _Z9boxfilterPhS_Pf_param_0,
	.param .u64 .ptr .align 1 _Z9boxfilterPhS_Pf_param_1,
	.param .u64 .ptr .align 1 _Z9boxfilterPhS_Pf_param_2
)
{
	.reg .pred 	%p<2>;
	.reg .b16 	%rs<4>;
	.reg .b32 	%r<12>;
	.reg .b32 	%f<10>;
	.reg .b64 	%rd<13>;

	ld.param.u64 	%rd1, [_Z9boxfilterPhS_Pf_param_0];
	ld.param.u64 	%rd2, [_Z9boxfilterPhS_Pf_param_1];
	ld.param.u64 	%rd3, [_Z9boxfilterPhS_Pf_param_2];
	mov.u32 	%r6, %ntid.x;
	mov.u32 	%r7, %ctaid.x;
	mov.u32 	%r8, %tid.x;
	mad.lo.s32 	%r1, %r6, %r7, %r8;
	add.s32 	%r2, %r1, -1;
	setp.gt.u32 	%p1, %r2, 61;
	mov.b32 	%r11, 0;
	@%p1 bra 	$L__BB2_2;
	cvta.to.global.u64 	%rd4, %rd3;
	cvta.to.global.u64 	%rd5, %rd1;
	ld.global.f32 	%f1, [%rd4];
	cvt.u64.u32 	%rd6, %r2;
	add.s64 	%rd7, %rd5, %rd6;
	ld.global.u8 	%rs1, [%rd7];
	cvt.rn.f32.u16 	%f2, %rs1;
	ld.global.f32 	%f3, [%rd4+4];
	cvt.u64.u32 	%rd8, %r1;
	add.s64 	%rd9, %rd5, %rd8;
	ld.global.u8 	%rs2, [%rd9];
	cvt.rn.f32.u16 	%f4, %rs2;
	mul.f32 	%f5, %f3, %f4;
	fma.rn.f32 	%f6, %f1, %f2, %f5;
	ld.global.f32 	%f7, [%rd4+8];
	ld.global.u8 	%rs3, [%rd9+1];
	cvt.rn.f32.u16 	%f8, %rs3;
	fma.rn.f32 	%f9, %f7, %f8, %f6;
	cvt.rzi.s32.f32 	%r11, %f9;
$L__BB2_2:
	cvta.to.global.u64 	%rd10, %rd2;
	max.s32 	%r9, %r11, 0;
	min.s32 	%r10, %r9, 255;
	cvt.s64.s32 	%rd11, %r1;
	add.s64 	%rd12, %rd10, %rd11;
	st.global.u8 	[%rd12], %r10;
	ret;

}
	// .globl	_Z6mosaicPhS_i
.visible .entry _Z6mosaicPhS_i(
	.param .u64 .ptr .align 1 _Z6mosaicPhS_i_param_0,
	.param .u64 .ptr .align 1 _Z6mosaicPhS_i_param_1,
	.param .u32 _Z6mosaicPhS_i_param_2
)
{
	.reg .pred 	%p<20>;
	.reg .b16 	%rs<2>;
	.reg .b32 	%r<142>;
	.reg .b64 	%rd<23>;

	ld.param.u64 	%rd5, [_Z6mosaicPhS_i_param_0];
	ld.param.u64 	%rd6, [_Z6mosaicPhS_i_param_1];
	ld.param.u32 	%r49, [_Z6mosaicPhS_i_param_2];
	cvta.to.global.u64 	%rd1, %rd5;
	cvta.to.global.u64 	%rd2, %rd6;
	mov.u32 	%r50, %ntid.x;
	mov.u32 	%r51, %ctaid.x;
	mul.lo.s32 	%r1, %r50, %r51;
	mov.u32 	%r52, %tid.x;
	add.s32 	%r2, %r1, %r52;
	setp.ne.s32 	%p1, %r52, 0;
	@%p1 bra 	$L__BB3_26;
	setp.lt.s32 	%p2, %r49, 1;
	mov.b32 	%r136, 0;
	@%p2 bra 	$L__BB3_14;
	and.b32  	%r3, %r49, 15;
	setp.lt.u32 	%p3, %r49, 16;
	mov.b32 	%r136, 0;
	mov.u32 	%r129, %r136;
	@%p3 bra 	$L__BB3_5;
	and.b32  	%r129, %r49, 2147483632;
	neg.s32 	%r122, %r129;
	add.s64 	%rd3, %rd1, 7;
	mov.b32 	%r136, 0;
	mov.u32 	%r121, %r2;
$L__BB3_4:
	.pragma "nounroll";
	cvt.s64.s32 	%rd7, %r121;
	add.s64 	%rd8, %rd3, %rd7;
	ld.global.u8 	%r57, [%rd8+-7];
	add.s32 	%r58, %r136, %r57;
	ld.global.u8 	%r59, [%rd8+-6];
	add.s32 	%r60, %r58, %r59;
	ld.global.u8 	%r61, [%rd8+-5];
	add.s32 	%r62, %r60, %r61;
	ld.global.u8 	%r63, [%rd8+-4];
	add.s32 	%r64, %r62, %r63;
	ld.global.u8 	%r65, [%rd8+-3];
	add.s32 	%r66, %r64, %r65;
	ld.global.u8 	%r67, [%rd8+-2];
	add.s32 	%r68, %r66, %r67;
	ld.global.u8 	%r69, [%rd8+-1];
	add.s32 	%r70, %r68, %r69;
	ld.global.u8 	%r71, [%rd8];
	add.s32 	%r72, %r70, %r71;
	ld.global.u8 	%r73, [%rd8+1];
	add.s32 	%r74, %r72, %r73;
	ld.global.u8 	%r75, [%rd8+2];
	add.s32 	%r76, %r74, %r75;
	ld.global.u8 	%r77, [%rd8+3];
	add.s32 	%r78, %r76, %r77;
	ld.global.u8 	%r79, [%rd8+4];
	add.s32 	%r80, %r78, %r79;
	ld.global.u8 	%r81, [%rd8+5];
	add.s32 	%r82, %r80, %r81;
	ld.global.u8 	%r83, [%rd8+6];
	add.s32 	%r84, %r82, %r83;
	ld.global.u8 	%r85, [%rd8+7];
	add.s32 	%r86, %r84, %r85;
	ld.global.u8 	%r87, [%rd8+8];
	add.s32 	%r136, %r86, %r87;
	add.s32 	%r122, %r122, 16;
	add.s32 	%r121, %r121, 16;
	setp.ne.s32 	%p4, %r122, 0;
	@%p4 bra 	$L__BB3_4;
$L__BB3_5:
	setp.eq.s32 	%p5, %r3, 0;
	@%p5 bra 	$L__BB3_14;
	and.b32  	%r15, %r49, 7;
	setp.lt.u32 	%p6, %r3, 8;
	@%p6 bra 	$L__BB3_8;
	add.s32 	%r89, %r129, %r2;
	cvt.s64.s32 	%rd9, %r89;
	add.s64 	%rd10, %rd1, %rd9;
	ld.global.u8 	%r90, [%rd10];
	add.s32 	%r91, %r136, %r90;
	ld.global.u8 	%r92, [%rd10+1];
	add.s32 	%r93, %r91, %r92;
	ld.global.u8 	%r94, [%rd10+2];
	add.s32 	%r95, %r93, %r94;
	ld.global.u8 	%r96, [%rd10+3];
	add.s32 	%r97, %r95, %r96;
	ld.global.u8 	%r98, [%rd10+4];
	add.s32 	%r99, %r97, %r98;
	ld.global.u8 	%r100, [%rd10+5];
	add.s32 	%r101, %r99, %r100;
	ld.global.u8 	%r102, [%rd10+6];
	add.s32 	%r103, %r101, %r102;
	ld.global.u8 	%r104, [%rd10+7];
	add.s32 	%r136, %r103, %r104;
	add.s32 	%r129, %r129, 8;
$L__BB3_8:
	setp.eq.s32 	%p7, %r15, 0;
	@%p7 bra 	$L__BB3_14;
	and.b32  	%r21, %r49, 3;
	setp.lt.u32 	%p8, %r15, 4;
	@%p8 bra 	$L__BB3_11;
	add.s32 	%r106, %r129, %r2;
	cvt.s64.s32 	%rd11, %r106;
	add.s64 	%rd12, %rd1, %rd11;
	ld.global.u8 	%r107, [%rd12];
	add.s32 	%r108, %r136, %r107;
	ld.global.u8 	%r109, [%rd12+1];
	add.s32 	%r110, %r108, %r109;
	ld.global.u8 	%r111, [%rd12+2];
	add.s32 	%r112, %r110, %r111;
	ld.global.u8 	%r113, [%rd12+3];
	add.s32 	%r136, %r112, %r113;
	add.s32 	%r129, %r129, 4;
$L__BB3_11:
	setp.eq.s32 	%p9, %r21, 0;
	@%p9 bra 	$L__BB3_14;
	add.s32 	%r134, %r129, %r1;
	neg.s32 	%r133, %r21;
$L__BB3_13:
	.pragma "nounroll";
	cvt.s64.s32 	%rd13, %r134;
	add.s64 	%rd14, %rd1, %rd13;
	ld.global.u8 	%r114, [%rd14];
	add.s32 	%r136, %r136, %r114;
	add.s32 	%r134, %r134, 1;
	add.s32 	%r133, %r133, 1;
	setp.ne.s32 	%p10, %r133, 0;
	@%p10 bra 	$L__BB3_13;
$L__BB3_14:
	setp.lt.s32 	%p11, %r49, 1;
	@%p11 bra 	$L__BB3_26;
	div.s32 	%r116, %r136, %r49;
	cvt.u16.u32 	%rs1, %r116;
	and.b32  	%r36, %r49, 7;
	setp.lt.u32 	%p12, %r49, 8;
	mov.b32 	%r140, 0;
	@%p12 bra 	$L__BB3_18;
	and.b32  	%r140, %r49, 2147483640;
	neg.s32 	%r138, %r140;
	add.s64 	%rd4, %rd2, 3;
	mov.u32 	%r137, %r2;
$L__BB3_17:
	.pragma "nounroll";
	cvt.s64.s32 	%rd15, %r137;
	add.s64 	%rd16, %rd4, %rd15;
	st.global.u8 	[%rd16+-3], %rs1;
	st.global.u8 	[%rd16+-2], %rs1;
	st.global.u8 	[%rd16+-1], %rs1;
	st.global.u8 	[%rd16], %rs1;
	st.global.u8 	[%rd16+1], %rs1;
	st.global.u8 	[%rd16+2], %rs1;
	st.global.u8 	[%rd16+3], %rs1;
	st.global.u8 	[%rd16+4], %rs1;
	add.s32 	%r138, %r138, 8;
	add.s32 	%r137, %r137, 8;
	setp.ne.s32 	%p13, %r138, 0;
	@%p13 bra 	$L__BB3_17;
$L__BB3_18:
	setp.eq.s32 	%p14, %r36, 0;
	@%p14 bra 	$L__BB3_26;
	and.b32  	%r44, %r49, 3;
	setp.lt.u32 	%p15, %r36, 4;
	@%p15 bra 	$L__BB3_21;
	add.s32 	%r117, %r140, %r2;
	cvt.s64.s32 	%rd17, %r117;
	add.s64 	%rd18, %rd2, %rd17;
	st.global.u8 	[%rd18], %rs1;
	st.global.u8 	[%rd18+1], %rs1;
	st.global.u8 	[%rd18+2], %rs1;
	st.global.u8 	[%rd18+3], %rs1;
	add.s32 	%r140, %r140, 4;
$L__BB3_21:
	setp.eq.s32 	%p16, %r44, 0;
	@%p16 bra 	$L__BB3_26;
	setp.eq.s32 	%p17, %r44, 1;
	@%p17 bra 	$L__BB3_24;
	add.s32 	%r118, %r140, %r2;
	cvt.s64.s32 	%rd19, %r118;
	add.s64 	%rd20, %rd2, %rd19;
	st.global.u8 	[%rd20], %rs1;
	st.global.u8 	[%rd20+1], %rs1;
	add.s32 	%r140, %r140, 2;
$L__BB3_24:
	and.b32  	%r119, %r49, 1;
	setp.eq.b32 	%p18, %r119, 1;
	not.pred 	%p19, %p18;
	@%p19 bra 	$L__BB3_26;
	add.s32 	%r120, %r140, %r2;
	cvt.s64.s32 	%rd21, %r120;
	add.s64 	%rd22, %rd2, %rd21;
	st.global.u8 	[%rd22], %rs1;
$L__BB3_26:
	ret;

}


// ===== COMPILED SASS (sm_100) =====

	.target	sm_100

	.elftype	@"ET_EXEC"


//--------------------- .note.nv.tkinfo           --------------------------
	.section	.note.nv.tkinfo,"",@"SHT_NOTE"
	.sectionflags	@"SHF_NOTE_NV_TKINFO"
	.tkinfo
        /*0018*/ 	.word	0x00000002
        /*0030*/ 	.string	""
        /*0030*/ 	.string	"ptxas"
        /*0030*/ 	.string	"Cuda compilation tools, release 13.0, V13.0.88"
        /*0030*/ 	.string	"Build cuda_13.0.r13.0/compiler.36424714_0"
        /*0030*/ 	.string	"-arch sm_100 -m 64 "



//--------------------- .note.nv.cuinfo           --------------------------
	.section	.note.nv.cuinfo,"",@"SHT_NOTE"
	.sectionflags	@"SHF_NOTE_NV_CUINFO"
        /*0018*/ 	.short	0x0002
        /*001a*/ 	.short	0x0064
        /*001c*/ 	.short	0x0082
	.zero		2


//--------------------- .nv.info                  --------------------------
	.section	.nv.info,"",@"SHT_CUDA_INFO"
	.align	4


	//----- nvinfo : EIATTR_REGCOUNT
	.align		4
        /*0000*/ 	.byte	0x04, 0x2f
        /*0002*/ 	.short	(.L_1 - .L_0)
	.align		4
.L_0:
        /*0004*/ 	.word	index@(_Z8negativePhS_)
        /*0008*/ 	.word	0x0000000a


	//----- nvinfo : EIATTR_FRAME_SIZE
	.align		4
.L_1:
        /*000c*/ 	.byte	0x04, 0x11
        /*000e*/ 	.short	(.L_3 - .L_2)
	.align		4
.L_2:
        /*0010*/ 	.word	index@(_Z8negativePhS_)
        /*0014*/ 	.word	0x00000000


	//----- nvinfo : EIATTR_REGCOUNT
	.align		4
.L_3:
        /*0018*/ 	.byte	0x04, 0x2f
        /*001a*/ 	.short	(.L_5 - .L_4)
	.align		4
.L_4:
        /*001c*/ 	.word	index@(_Z8hreflectPhS_)
        /*0020*/ 	.word	0x00000008


	//----- nvinfo : EIATTR_FRAME_SIZE
	.align		4
.L_5:
        /*0024*/ 	.byte	0x04, 0x11
        /*0026*/ 	.short	(.L_7 - .L_6)
	.align		4
.L_6:
        /*0028*/ 	.word	index@(_Z8hreflectPhS_)
        /*002c*/ 	.word	0x00000000


	//----- nvinfo : EIATTR_REGCOUNT
	.align		4
.L_7:
        /*0030*/ 	.byte	0x04, 0x2f
        /*0032*/ 	.short	(.L_9 - .L_8)
	.align		4
.L_8:
        /*0034*/ 	.word	index@(_Z9boxfilterPhS_Pf)
        /*0038*/ 	.word	0x00000010


	//----- nvinfo : EIATTR_FRAME_SIZE
	.align		4
.L_9:
        /*003c*/ 	.byte	0x04, 0x11
        /*003e*/ 	.short	(.L_11 - .L_10)
	.align		4
.L_10:
        /*0040*/ 	.word	index@(_Z9boxfilterPhS_Pf)
        /*0044*/ 	.word	0x00000000


	//----- nvinfo : EIATTR_REGCOUNT
	.align		4
.L_11:
        /*0048*/ 	.byte	0x04, 0x2f
        /*004a*/ 	.short	(.L_13 - .L_12)
	.align		4
.L_12:
        /*004c*/ 	.word	index@(_Z6mosaicPhS_i)
        /*0050*/ 	.word	0x0000001c


	//----- nvinfo : EIATTR_FRAME_SIZE
	.align		4
.L_13:
        /*0054*/ 	.byte	0x04, 0x11
        /*0056*/ 	.short	(.L_15 - .L_14)
	.align		4
.L_14:
        /*0058*/ 	.word	index@(_Z6mosaicPhS_i)
        /*005c*/ 	.word	0x00000000


	//----- nvinfo : EIATTR_MIN_STACK_SIZE
	.align		4
.L_15:
        /*0060*/ 	.byte	0x04, 0x12
        /*0062*/ 	.short	(.L_17 - .L_16)
	.align		4
.L_16:
        /*0064*/ 	.word	index@(_Z6mosaicPhS_i)
        /*0068*/ 	.word	0x00000000


	//----- nvinfo : EIATTR_MIN_STACK_SIZE
	.align		4
.L_17:
        /*006c*/ 	.byte	0x04, 0x12
        /*006e*/ 	.short	(.L_19 - .L_18)
	.align		4
.L_18:
        /*0070*/ 	.word	index@(_Z9boxfilterPhS_Pf)
        /*0074*/ 	.word	0x00000000


	//----- nvinfo : EIATTR_MIN_STACK_SIZE
	.align		4
.L_19:
        /*0078*/ 	.byte	0x04, 0x12
        /*007a*/ 	.short	(.L_21 - .L_20)
	.align		4
.L_20:
        /*007c*/ 	.word	index@(_Z8hreflectPhS_)
        /*0080*/ 	.word	0x00000000


	//----- nvinfo : EIATTR_MIN_STACK_SIZE
	.align		4
.L_21:
        /*0084*/ 	.byte	0x04, 0x12
        /*0086*/ 	.short	(.L_23 - .L_22)
	.align		4
.L_22:
        /*0088*/ 	.word	index@(_Z8negativePhS_)
        /*008c*/ 	.word	0x00000000
.L_23:


//--------------------- .nv.compat                --------------------------
	.section	.nv.compat,"",@"SHT_CUDA_COMPAT_INFO"
	.align	4
        /*0000*/ 	.byte	0x02, 0x09, 0x00, 0x00, 0x02, 0x02, 0x01, 0x00, 0x02, 0x05, 0x05, 0x00, 0x03, 0x07, 0x01, 0x01
        /*0010*/ 	.byte	0x02, 0x03, 0x00, 0x00, 0x02, 0x06, 0x01, 0x00, 0x04, 0x0b, 0x08, 0x00, 0x09, 0x00, 0x00, 0x00
        /*0020*/ 	.byte	0x00, 0x00, 0x00, 0x00


//--------------------- .nv.info._Z6mosaicPhS_i   --------------------------
	.section	.nv.info._Z6mosaicPhS_i,"",@"SHT_CUDA_INFO"
	.sectionflags	@""
	.align	4


	//----- nvinfo : EIATTR_CUDA_API_VERSION
	.align		4
        /*0000*/ 	.byte	0x04, 0x37
        /*0002*/ 	.short	(.L_25 - .L_24)
.L_24:
        /*0004*/ 	.word	0x00000082


	//----- nvinfo : EIATTR_KPARAM_INFO
	.align		4
.L_25:
        /*0008*/ 	.byte	0x04, 0x17
        /*000a*/ 	.short	(.L_27 - .L_26)
.L_26:
        /*000c*/ 	.word	0x00000000
        /*0010*/ 	.short	0x0002
        /*0012*/ 	.short	0x0010
        /*0014*/ 	.byte	0x00, 0xf0, 0x11, 0x00


	//----- nvinfo : EIATTR_KPARAM_INFO
	.align		4
.L_27:
        /*0018*/ 	.byte	0x04, 0x17
        /*001a*/ 	.short	(.L_29 - .L_28)
.L_28:
        /*001c*/ 	.word	0x00000000
        /*0020*/ 	.short	0x0001
        /*0022*/ 	.short	0x0008
        /*0024*/ 	.byte	0x00, 0xf5, 0x21, 0x00


	//----- nvinfo : EIATTR_KPARAM_INFO
	.align		4
.L_29:
        /*0028*/ 	.byte	0x04, 0x17
        /*002a*/ 	.short	(.L_31 - .L_30)
.L_30:
        /*002c*/ 	.word	0x00000000
        /*0030*/ 	.short	0x0000
        /*0032*/ 	.short	0x0000
        /*0034*/ 	.byte	0x00, 0xf5, 0x21, 0x00


	//----- nvinfo : EIATTR_SPARSE_MMA_MASK
	.align		4
.L_31:
        /*0038*/ 	.byte	0x03, 0x50
        /*003a*/ 	.short	0x0000


	//----- nvinfo : EIATTR_MAXREG_COUNT
	.align		4
        /*003c*/ 	.byte	0x03, 0x1b
        /*003e*/ 	.short	0x00ff


	//----- nvinfo : EIATTR_MERCURY_ISA_VERSION
	.align		4
        /*0040*/ 	.byte	0x03, 0x5f
        /*0042*/ 	.short	0x0101


	//----- nvinfo : EIATTR_VRC_CTA_INIT_COUNT
	.align		4
        /*0044*/ 	.byte	0x02, 0x4a
	.zero		1
	.zero		1


	//----- nvinfo : EIATTR_EXIT_INSTR_OFFSETS
	.align		4
        /*0048*/ 	.byte	0x04, 0x1c
        /*004a*/ 	.short	(.L_33 - .L_32)


	//   ....[0]....
.L_32:
        /*004c*/ 	.word	0x00000060


	//   ....[1]....
        /*0050*/ 	.word	0x00000690


	//   ....[2]....
        /*0054*/ 	.word	0x000009a0


	//   ....[3]....
        /*0058*/ 	.word	0x00000a80


	//   ....[4]....
        /*005c*/ 	.word	0x00000b40


	//   ....[5]....
        /*0060*/ 	.word	0x00000ba0


	//----- nvinfo : EIATTR_CBANK_PARAM_SIZE
	.align		4
.L_33:
        /*0064*/ 	.byte	0x03, 0x19
        /*0066*/ 	.short	0x0014


	//----- nvinfo : EIATTR_PARAM_CBANK
	.align		4
        /*0068*/ 	.byte	0x04, 0x0a
        /*006a*/ 	.short	(.L_35 - .L_34)
	.align		4
.L_34:
        /*006c*/ 	.word	index@(.nv.constant0._Z6mosaicPhS_i)
        /*0070*/ 	.short	0x0380
        /*0072*/ 	.short	0x0014


	//----- nvinfo : EIATTR_SW_WAR
	.align		4
.L_35:
        /*0074*/ 	.byte	0x04, 0x36
        /*0076*/ 	.short	(.L_37 - .L_36)
.L_36:
        /*0078*/ 	.word	0x00000008
.L_37:


//--------------------- .nv.info._Z9boxfilterPhS_Pf --------------------------
	.section	.nv.info._Z9boxfilterPhS_Pf,"",@"SHT_CUDA_INFO"
	.sectionflags	@""
	.align	4


	//----- nvinfo : EIATTR_CUDA_API_VERSION
	.align		4
        /*0000*/ 	.byte	0x04, 0x37
        /*0002*/ 	.short	(.L_39 - .L_38)
.L_38:
        /*0004*/ 	.word	0x00000082


	//----- nvinfo : EIATTR_KPARAM_INFO
	.align		4
.L_39:
        /*0008*/ 	.byte	0x04, 0x17
        /*000a*/ 	.short	(.L_41 - .L_40)
.L_40:
        /*000c*/ 	.word	0x00000000
        /*0010*/ 	.short	0x0002
        /*0012*/ 	.short	0x0010
        /*0014*/ 	.byte	0x00, 0xf5, 0x21, 0x00


	//----- nvinfo : EIATTR_KPARAM_INFO
	.align		4
.L_41:
        /*0018*/ 	.byte	0x04, 0x17
        /*001a*/ 	.short	(.L_43 - .L_42)
.L_42:
        /*001c*/ 	.word	0x00000000
        /*0020*/ 	.short	0x0001
        /*0022*/ 	.short	0x0008
        /*0024*/ 	.byte	0x00, 0xf5, 0x21, 0x00


	//----- nvinfo : EIATTR_KPARAM_INFO
	.align		4
.L_43:
        /*0028*/ 	.byte	0x04, 0x17
        /*002a*/ 	.short	(.L_45 - .L_44)
.L_44:
        /*002c*/ 	.word	0x00000000
        /*0030*/ 	.short	0x0000
        /*0032*/ 	.short	0x0000
        /*0034*/ 	.byte	0x00, 0xf5, 0x21, 0x00


	//----- nvinfo : EIATTR_SPARSE_MMA_MASK
	.align		4
.L_45:
        /*0038*/ 	.byte	0x03, 0x50
        /*003a*/ 	.short	0x0000


	//----- nvinfo : EIATTR_MAXREG_COUNT
	.align		4
        /*003c*/ 	.byte	0x03, 0x1b
        /*003e*/ 	.short	0x00ff


	//----- nvinfo : EIATTR_MERCURY_ISA_VERSION
	.align		4
        /*0040*/ 	.byte	0x03, 0x5f
        /*0042*/ 	.short	0x0101


	//----- nvinfo : EIATTR_VRC_CTA_INIT_COUNT
	.align		4
        /*0044*/ 	.byte	0x02, 0x4a
	.zero		1
	.zero		1


	//----- nvinfo : EIATTR_EXIT_INSTR_OFFSETS
	.align		4
        /*0048*/ 	.byte	0x04, 0x1c
        /*004a*/ 	.short	(.L_47 - .L_46)


	//   ....[0]....
.L_46:
        /*004c*/ 	.word	0x00000250


	//----- nvinfo : EIATTR_CRS_STACK_SIZE
	.align		4
.L_47:
        /*0050*/ 	.byte	0x04, 0x1e
        /*0052*/ 	.short	(.L_49 - .L_48)
.L_48:
        /*0054*/ 	.word	0x00000000


	//----- nvinfo : EIATTR_CBANK_PARAM_SIZE
	.align		4
.L_49:
        /*0058*/ 	.byte	0x03, 0x19
        /*005a*/ 	.short	0x0018


	//----- nvinfo : EIATTR_PARAM_CBANK
	.align		4
        /*005c*/ 	.byte	0x04, 0x0a
        /*005e*/ 	.short	(.L_51 - .L_50)
	.align		4
.L_50:
        /*0060*/ 	.word	index@(.nv.constant0._Z9boxfilterPhS_Pf)
        /*0064*/ 	.short	0x0380
        /*0066*/ 	.short	0x0018


	//----- nvinfo : EIATTR_SW_WAR
	.align		4
.L_51:
        /*0068*/ 	.byte	0x04, 0x36
        /*006a*/ 	.short	(.L_53 - .L_52)
.L_52:
        /*006c*/ 	.word	0x00000008
.L_53:


//--------------------- .nv.info._Z8hreflectPhS_  --------------------------
	.section	.nv.info._Z8hreflectPhS_,"",@"SHT_CUDA_INFO"
	.sectionflags	@""
	.align	4


	//----- nvinfo : EIATTR_CUDA_API_VERSION
	.align		4
        /*0000*/ 	.byte	0x04, 0x37
        /*0002*/ 	.short	(.L_55 - .L_54)
.L_54:
        /*0004*/ 	.word	0x00000082


	//----- nvinfo : EIATTR_KPARAM_INFO
	.align		4
.L_55:
        /*0008*/ 	.byte	0x04, 0x17
        /*000a*/ 	.short	(.L_57 - .L_56)
.L_56:
        /*000c*/ 	.word	0x00000000
        /*0010*/ 	.short	0x0001
        /*0012*/ 	.short	0x0008
        /*0014*/ 	.byte	0x00, 0xf5, 0x21, 0x00


	//----- nvinfo : EIATTR_KPARAM_INFO
	.align		4
.L_57:
        /*0018*/ 	.byte	0x04, 0x17
        /*001a*/ 	.short	(.L_59 - .L_58)
.L_58:
        /*001c*/ 	.word	0x00000000
        /*0020*/ 	.short	0x0000
        /*0022*/ 	.short	0x0000
        /*0024*/ 	.byte	0x00, 0xf5, 0x21, 0x00


	//----- nvinfo : EIATTR_SPARSE_MMA_MASK
	.align		4
.L_59:
        /*0028*/ 	.byte	0x03, 0x50
        /*002a*/ 	.short	0x0000


	//----- nvinfo : EIATTR_MAXREG_COUNT
	.align		4
        /*002c*/ 	.byte	0x03, 0x1b
        /*002e*/ 	.short	0x00ff


	//----- nvinfo : EIATTR_MERCURY_ISA_VERSION
	.align		4
        /*0030*/ 	.byte	0x03, 0x5f
        /*0032*/ 	.short	0x0101


	//----- nvinfo : EIATTR_VRC_CTA_INIT_COUNT
	.align		4
        /*0034*/ 	.byte	0x02, 0x4a
	.zero		1
	.zero		1


	//----- nvinfo : EIATTR_EXIT_INSTR_OFFSETS
	.align		4
        /*0038*/ 	.byte	0x04, 0x1c
        /*003a*/ 	.short	(.L_61 - .L_60)


	//   ....[0]....
.L_60:
        /*003c*/ 	.word	0x000000e0


	//----- nvinfo : EIATTR_CBANK_PARAM_SIZE
	.align		4
.L_61:
        /*0040*/ 	.byte	0x03, 0x19
        /*0042*/ 	.short	0x0010


	//----- nvinfo : EIATTR_PARAM_CBANK
	.align		4
        /*0044*/ 	.byte	0x04, 0x0a
        /*0046*/ 	.short	(.L_63 - .L_62)
	.align		4
.L_62:
        /*0048*/ 	.word	index@(.nv.constant0._Z8hreflectPhS_)
        /*004c*/ 	.short	0x0380
        /*004e*/ 	.short	0x0010


	//----- nvinfo : EIATTR_SW_WAR
	.align		4
.L_63:
        /*0050*/ 	.byte	0x04, 0x36
        /*0052*/ 	.short	(.L_65 - .L_64)
.L_64:
        /*0054*/ 	.word	0x00000008
.L_65:


//--------------------- .nv.info._Z8negativePhS_  --------------------------
	.section	.nv.info._Z8negativePhS_,"",@"SHT_CUDA_INFO"
	.sectionflags	@""
	.align	4


	//----- nvinfo : EIATTR_CUDA_API_VERSION
	.align		4
        /*0000*/ 	.byte	0x04, 0x37
        /*0002*/ 	.short	(.L_67 - .L_66)
.L_66:
        /*0004*/ 	.word	0x00000082


	//----- nvinfo : EIATTR_KPARAM_INFO
	.align		4
.L_67:
        /*0008*/ 	.byte	0x04, 0x17
        /*000a*/ 	.short	(.L_69 - .L_68)
.L_68:
        /*000c*/ 	.word	0x00000000
        /*0010*/ 	.short	0x0001
        /*0012*/ 	.short	0x0008
        /*0014*/ 	.byte	0x00, 0xf5, 0x21, 0x00


	//----- nvinfo : EIATTR_KPARAM_INFO
	.align		4
.L_69:
        /*0018*/ 	.byte	0x04, 0x17
        /*001a*/ 	.short	(.L_71 - .L_70)
.L_70:
        /*001c*/ 	.word	0x00000000
        /*0020*/ 	.short	0x0000
        /*0022*/ 	.short	0x0000
        /*0024*/ 	.byte	0x00, 0xf5, 0x21, 0x00


	//----- nvinfo : EIATTR_SPARSE_MMA_MASK
	.align		4
.L_71:
        /*0028*/ 	.byte	0x03, 0x50
        /*002a*/ 	.short	0x0000


	//----- nvinfo : EIATTR_MAXREG_COUNT
	.align		4
        /*002c*/ 	.byte	0x03, 0x1b
        /*002e*/ 	.short	0x00ff


	//----- nvinfo : EIATTR_MERCURY_ISA_VERSION
	.align		4
        /*0030*/ 	.byte	0x03, 0x5f
        /*0032*/ 	.short	0x0101


	//----- nvinfo : EIATTR_VRC_CTA_INIT_COUNT
	.align		4
        /*0034*/ 	.byte	0x02, 0x4a
	.zero		1
	.zero		1


	//----- nvinfo : EIATTR_EXIT_INSTR_OFFSETS
	.align		4
        /*0038*/ 	.byte	0x04, 0x1c
        /*003a*/ 	.short	(.L_73 - .L_72)


	//   ....[0]....
.L_72:
        /*003c*/ 	.word	0x000000f0


	//----- nvinfo : EIATTR_CBANK_PARAM_SIZE
	.align		4
.L_73:
        /*0040*/ 	.byte	0x03, 0x19
        /*0042*/ 	.short	0x0010


	//----- nvinfo : EIATTR_PARAM_CBANK
	.align		4
        /*0044*/ 	.byte	0x04, 0x0a
        /*0046*/ 	.short	(.L_75 - .L_74)
	.align		4
.L_74:
        /*0048*/ 	.word	index@(.nv.constant0._Z8negativePhS_)
        /*004c*/ 	.short	0x0380
        /*004e*/ 	.short	0x0010


	//----- nvinfo : EIATTR_SW_WAR
	.align		4
.L_75:
        /*0050*/ 	.byte	0x04, 0x36
        /*0052*/ 	.short	(.L_77 - .L_76)
.L_76:
        /*0054*/ 	.word	0x00000008
.L_77:


//--------------------- .nv.callgraph             --------------------------
	.section	.nv.callgraph,"",@"SHT_CUDA_CALLGRAPH"
	.align	4
	.sectionentsize	8
	.align		4
        /*0000*/ 	.word	0x00000000
	.align		4
        /*0004*/ 	.word	0xffffffff
	.align		4
        /*0008*/ 	.word	0x00000000
	.align		4
        /*000c*/ 	.word	0xfffffffe
	.align		4
        /*0010*/ 	.word	0x00000000
	.align		4
        /*0014*/ 	.word	0xfffffffd
	.align		4
        /*0018*/ 	.word	0x00000000
	.align		4
        /*001c*/ 	.word	0xfffffffc


//--------------------- .text._Z6mosaicPhS_i      --------------------------
	.section	.text._Z6mosaicPhS_i,"ax",@progbits
	.align	128
        .global         _Z6mosaicPhS_i
        .type           _Z6mosaicPhS_i,@function
        .size           _Z6mosaicPhS_i,(.L_x_16 - _Z6mosaicPhS_i)
        .other          _Z6mosaicPhS_i,@"STO_CUDA_ENTRY STV_DEFAULT"
_Z6mosaicPhS_i:
.text._Z6mosaicPhS_i:
[----:B------:R-:W-:Y:S01]  /*0000*/  LDC R1, c[0x0][0x37c] ;  /* 0x0000df00ff017b82 */ /* 0x000fe20000000800 */
[----:B------:R-:W0:Y:S07]  /*0010*/  S2R R0, SR_TID.X ;  /* 0x0000000000007919 */ /* 0x000e2e0000002100 */
[----:B------:R-:W1:Y:S01]  /*0020*/  S2UR UR5, SR_CTAID.X ;  /* 0x00000000000579c3 */ /* 0x000e620000002500 */
[----:B------:R-:W1:Y:S02]  /*0030*/  LDCU UR4, c[0x0][0x360] ;  /* 0x00006c00ff0477ac */ /* 0x000e640008000800 */
[----:B-1----:R-:W-:Y:S01]  /*0040*/  UIMAD UR4, UR4, UR5, URZ ;  /* 0x00000005040472a4 */ /* 0x002fe2000f8e02ff */
[----:B0-----:R-:W-:-:S13]  /*0050*/  ISETP.NE.AND P0, PT, R0, RZ, PT ;  /* 0x000000ff0000720c */ /* 0x001fda0003f05270 */
[----:B------:R-:W-:Y:S05]  /*0060*/  @P0 EXIT ;  /* 0x000000000000094d */ /* 0x000fea0003800000 */
[----:B------:R-:W0:Y:S01]  /*0070*/  LDC R2, c[0x0][0x390] ;  /* 0x0000e400ff027b82 */ /* 0x000e220000000800 */
[----:B------:R-:W1:Y:S01]  /*0080*/  LDCU.64 UR6, c[0x0][0x358] ;  /* 0x00006b00ff0677ac */ /* 0x000e620008000a00 */
[----:B------:R-:W-:Y:S02]  /*0090*/  VIADD R0, R0, UR4 ;  /* 0x0000000400007c36 */ /* 0x000fe40008000000 */
[----:B------:R-:W-:Y:S01]  /*00a0*/  IMAD.MOV.U32 R3, RZ, RZ, RZ ;  /* 0x000000ffff037224 */ /* 0x000fe200078e00ff */
[----:B0-----:R-:W-:-:S13]  /*00b0*/  ISETP.GE.AND P0, PT, R2, 0x1, PT ;  /* 0x000000010200780c */ /* 0x001fda0003f06270 */
[----:B-1----:R-:W-:Y:S05]  /*00c0*/  @!P0 BRA `(.L_x_0) ;  /* 0x0000000400708947 */ /* 0x002fea0003800000 */
[C---:B------:R-:W-:Y:S01]  /*00d0*/  ISETP.GE.U32.AND P2, PT, R2.reuse, 0x10, PT ;  /* 0x000000100200780c */ /* 0x040fe20003f46070 */
[----:B------:R-:W-:Y:S01]  /*00e0*/  IMAD.MOV.U32 R3, RZ, RZ, RZ ;  /* 0x000000ffff037224 */ /* 0x000fe200078e00ff */
[----:B------:R-:W-:Y:S01]  /*00f0*/  LOP3.LUT R25, R2, 0xf, RZ, 0xc0, !PT ;  /* 0x0000000f02197812 */ /* 0x000fe200078ec0ff */
[----:B------:R-:W-:-:S03]  /*0100*/  IMAD.MOV.U32 R7, RZ, RZ, RZ ;  /* 0x000000ffff077224 */ /* 0x000fc600078e00ff */
[----:B------:R-:W-:-:S07]  /*0110*/  ISETP.NE.AND P1, PT, R25, RZ, PT ;  /* 0x000000ff1900720c */ /* 0x000fce0003f25270 */
[----:B------:R-:W-:Y:S06]  /*0120*/  @!P2 BRA `(.L_x_1) ;  /* 0x000000000090a947 */ /* 0x000fec0003800000 */
[----:B------:R-:W-:Y:S01]  /*0130*/  LOP3.LUT R7, R2, 0x7ffffff0, RZ, 0xc0, !PT ;  /* 0x7ffffff002077812 */ /* 0x000fe200078ec0ff */
[----:B------:R-:W-:Y:S02]  /*0140*/  IMAD.MOV.U32 R3, RZ, RZ, RZ ;  /* 0x000000ffff037224 */ /* 0x000fe400078e00ff */
[----:B------:R-:W-:Y:S02]  /*0150*/  IMAD.MOV.U32 R11, RZ, RZ, R0 ;  /* 0x000000ffff0b7224 */ /* 0x000fe400078e0000 */
[----:B------:R-:W-:-:S07]  /*0160*/  IMAD.MOV R6, RZ, RZ, -R7 ;  /* 0x000000ffff067224 */ /* 0x000fce00078e0a07 */
.L_x_2:
[----:B------:R-:W0:Y:S01]  /*0170*/  LDC.64 R4, c[0x0][0x380] ;  /* 0x0000e000ff047b82 */ /* 0x000e220000000a00 */
[----:B------:R-:W-:Y:S02]  /*0180*/  SHF.R.S32.HI R8, RZ, 0x1f, R11 ;  /* 0x0000001fff087819 */ /* 0x000fe4000001140b */
[----:B0-----:R-:W-:-:S04]  /*0190*/  IADD3 R4, P2, P3, R11, 0x7, R4 ;  /* 0x000000070b047810 */ /* 0x001fc80007b5e004 */
[----:B------:R-:W-:-:S05]  /*01a0*/  IADD3.X R5, PT, PT, R8, R5, RZ, P2, P3 ;  /* 0x0000000508057210 */ /* 0x000fca00017e64ff */
[----:B------:R-:W2:Y:S04]  /*01b0*/  LDG.E.U8 R14, desc[UR6][R4.64+-0x7] ;  /* 0xfffff906040e7981 */ /* 0x000ea8000c1e1100 */
[----:B------:R-:W2:Y:S04]  /*01c0*/  LDG.E.U8 R16, desc[UR6][R4.64+-0x6] ;  /* 0xfffffa0604107981 */ /* 0x000ea8000c1e1100 */
[----:B------:R-:W3:Y:S04]  /*01d0*/  LDG.E.U8 R17, desc[UR6][R4.64+-0x5] ;  /* 0xfffffb0604117981 */ /* 0x000ee8000c1e1100 */
[----:B------:R-:W3:Y:S04]  /*01e0*/  LDG.E.U8 R18, desc[UR6][R4.64+-0x4] ;  /* 0xfffffc0604127981 */ /* 0x000ee8000c1e1100 */
[----:B------:R-:W4:Y:S04]  /*01f0*/  LDG.E.U8 R19, desc[UR6][R4.64+-0x3] ;  /* 0xfffffd0604137981 */ /* 0x000f28000c1e1100 */
[----:B------:R-:W4:Y:S04]  /*0200*/  LDG.E.U8 R20, desc[UR6][R4.64+-0x2] ;  /* 0xfffffe0604147981 */ /* 0x000f28000c1e1100 */
[----:B------:R-:W5:Y:S04]  /*0210*/  LDG.E.U8 R21, desc[UR6][R4.64+-0x1] ;  /* 0xffffff0604157981 */ /* 0x000f68000c1e1100 */
        /* <DEDUP_REMOVED lines=8> */
[----:B------:R-:W5:Y:S01]  /*02a0*/  LDG.E.U8 R12, desc[UR6][R4.64+0x8] ;  /* 0x00000806040c7981 */ /* 0x000f62000c1e1100 */
[----:B------:R-:W-:-:S02]  /*02b0*/  VIADD R6, R6, 0x10 ;  /* 0x0000001006067836 */ /* 0x000fc40000000000 */
[----:B------:R-:W-:-:S03]  /*02c0*/  VIADD R11, R11, 0x10 ;  /* 0x000000100b0b7836 */ /* 0x000fc60000000000 */
[----:B------:R-:W-:Y:S02]  /*02d0*/  ISETP.NE.AND P2, PT, R6, RZ, PT ;  /* 0x000000ff0600720c */ /* 0x000fe40003f45270 */
[----:B--2---:R-:W-:-:S04]  /*02e0*/  IADD3 R14, PT, PT, R16, R3, R14 ;  /* 0x00000003100e7210 */ /* 0x004fc80007ffe00e */
[----:B---3--:R-:W-:-:S04]  /*02f0*/  IADD3 R14, PT, PT, R18, R14, R17 ;  /* 0x0000000e120e7210 */ /* 0x008fc80007ffe011 */
[----:B----4-:R-:W-:-:S04]  /*0300*/  IADD3 R14, PT, PT, R20, R14, R19 ;  /* 0x0000000e140e7210 */ /* 0x010fc80007ffe013 */
[----:B-----5:R-:W-:-:S04]  /*0310*/  IADD3 R14, PT, PT, R22, R14, R21 ;  /* 0x0000000e160e7210 */ /* 0x020fc80007ffe015 */
[----:B------:R-:W-:-:S04]  /*0320*/  IADD3 R14, PT, PT, R24, R14, R23 ;  /* 0x0000000e180e7210 */ /* 0x000fc80007ffe017 */
[----:B------:R-:W-:-:S04]  /*0330*/  IADD3 R8, PT, PT, R15, R14, R8 ;  /* 0x0000000e0f087210 */ /* 0x000fc80007ffe008 */
[----:B------:R-:W-:-:S04]  /*0340*/  IADD3 R8, PT, PT, R10, R8, R13 ;  /* 0x000000080a087210 */ /* 0x000fc80007ffe00d */
[----:B------:R-:W-:Y:S01]  /*0350*/  IADD3 R3, PT, PT, R12, R8, R9 ;  /* 0x000000080c037210 */ /* 0x000fe20007ffe009 */
[----:B------:R-:W-:Y:S06]  /*0360*/  @P2 BRA `(.L_x_2) ;  /* 0xfffffffc00802947 */ /* 0x000fec000383ffff */
.L_x_1:
[----:B------:R-:W-:Y:S05]  /*0370*/  @!P1 BRA `(.L_x_0) ;  /* 0x0000000000c49947 */ /* 0x000fea0003800000 */
[----:B------:R-:W-:Y:S02]  /*0380*/  ISETP.GE.U32.AND P1, PT, R25, 0x8, PT ;  /* 0x000000081900780c */ /* 0x000fe40003f26070 */
[----:B------:R-:W-:-:S04]  /*0390*/  LOP3.LUT R15, R2, 0x7, RZ, 0xc0, !PT ;  /* 0x00000007020f7812 */ /* 0x000fc800078ec0ff */
[----:B------:R-:W-:-:S07]  /*03a0*/  ISETP.NE.AND P2, PT, R15, RZ, PT ;  /* 0x000000ff0f00720c */ /* 0x000fce0003f45270 */
[----:B------:R-:W-:Y:S06]  /*03b0*/  @!P1 BRA `(.L_x_3) ;  /* 0x0000000000449947 */ /* 0x000fec0003800000 */
[----:B------:R-:W0:Y:S01]  /*03c0*/  LDCU.64 UR8, c[0x0][0x380] ;  /* 0x00007000ff0877ac */ /* 0x000e220008000a00 */
[----:B------:R-:W-:-:S05]  /*03d0*/  IMAD.IADD R5, R0, 0x1, R7 ;  /* 0x0000000100057824 */ /* 0x000fca00078e0207 */
[----:B0-----:R-:W-:-:S04]  /*03e0*/  IADD3 R4, P1, PT, R5, UR8, RZ ;  /* 0x0000000805047c10 */ /* 0x001fc8000ff3e0ff */
[----:B------:R-:W-:-:S05]  /*03f0*/  LEA.HI.X.SX32 R5, R5, UR9, 0x1, P1 ;  /* 0x0000000905057c11 */ /* 0x000fca00088f0eff */
[----:B------:R-:W2:Y:S04]  /*0400*/  LDG.E.U8 R6, desc[UR6][R4.64] ;  /* 0x0000000604067981 */ /* 0x000ea8000c1e1100 */
[----:B------:R-:W2:Y:S04]  /*0410*/  LDG.E.U8 R8, desc[UR6][R4.64+0x1] ;  /* 0x0000010604087981 */ /* 0x000ea8000c1e1100 */
[----:B------:R-:W3:Y:S04]  /*0420*/  LDG.E.U8 R9, desc[UR6][R4.64+0x2] ;  /* 0x0000020604097981 */ /* 0x000ee8000c1e1100 */
[----:B------:R-:W3:Y:S04]  /*0430*/  LDG.E.U8 R10, desc[UR6][R4.64+0x3] ;  /* 0x00000306040a7981 */ /* 0x000ee8000c1e1100 */
[----:B------:R-:W4:Y:S04]  /*0440*/  LDG.E.U8 R11, desc[UR6][R4.64+0x4] ;  /* 0x00000406040b7981 */ /* 0x000f28000c1e1100 */
[----:B------:R-:W4:Y:S04]  /*0450*/  LDG.E.U8 R12, desc[UR6][R4.64+0x5] ;  /* 0x00000506040c7981 */ /* 0x000f28000c1e1100 */
[----:B------:R-:W5:Y:S04]  /*0460*/  LDG.E.U8 R13, desc[UR6][R4.64+0x6] ;  /* 0x00000606040d7981 */ /* 0x000f68000c1e1100 */
[----:B------:R-:W5:Y:S01]  /*0470*/  LDG.E.U8 R14, desc[UR6][R4.64+0x7] ;  /* 0x00000706040e7981 */ /* 0x000f62000c1e1100 */
[----:B------:R-:W-:Y:S01]  /*0480*/  VIADD R7, R7, 0x8 ;  /* 0x0000000807077836 */ /* 0x000fe20000000000 */
[----:B--2---:R-:W-:-:S04]  /*0490*/  IADD3 R6, PT, PT, R8, R3, R6 ;  /* 0x0000000308067210 */ /* 0x004fc80007ffe006 */
[----:B---3--:R-:W-:-:S04]  /*04a0*/  IADD3 R6, PT, PT, R10, R6, R9 ;  /* 0x000000060a067210 */ /* 0x008fc80007ffe009 */
[----:B----4-:R-:W-:-:S04]  /*04b0*/  IADD3 R6, PT, PT, R12, R6, R11 ;  /* 0x000000060c067210 */ /* 0x010fc80007ffe00b */
[----:B-----5:R-:W-:-:S07]  /*04c0*/  IADD3 R3, PT, PT, R14, R6, R13 ;  /* 0x000000060e037210 */ /* 0x020fce0007ffe00d */
.L_x_3:
        /* <DEDUP_REMOVED lines=12> */
[----:B------:R-:W3:Y:S01]  /*0590*/  LDG.E.U8 R11, desc[UR6][R4.64+0x3] ;  /* 0x00000306040b7981 */ /* 0x000ee2000c1e1100 */
[----:B------:R-:W-:Y:S01]  /*05a0*/  VIADD R7, R7, 0x4 ;  /* 0x0000000407077836 */ /* 0x000fe20000000000 */
[----:B--2---:R-:W-:-:S04]  /*05b0*/  IADD3 R3, PT, PT, R9, R3, R8 ;  /* 0x0000000309037210 */ /* 0x004fc80007ffe008 */
[----:B---3--:R-:W-:-:S07]  /*05c0*/  IADD3 R3, PT, PT, R11, R3, R10 ;  /* 0x000000030b037210 */ /* 0x008fce0007ffe00a */
.L_x_4:
[----:B------:R-:W-:Y:S05]  /*05d0*/  @!P2 BRA `(.L_x_0) ;  /* 0x00000000002ca947 */ /* 0x000fea0003800000 */
[----:B------:R-:W0:Y:S01]  /*05e0*/  LDC.64 R8, c[0x0][0x380] ;  /* 0x0000e000ff087b82 */ /* 0x000e220000000a00 */
[----:B------:R-:W-:Y:S02]  /*05f0*/  VIADD R7, R7, UR4 ;  /* 0x0000000407077c36 */ /* 0x000fe40008000000 */
[----:B------:R-:W-:-:S07]  /*0600*/  IMAD.MOV R6, RZ, RZ, -R6 ;  /* 0x000000ffff067224 */ /* 0x000fce00078e0a06 */
.L_x_5:
[----:B0-----:R-:W-:-:S04]  /*0610*/  IADD3 R4, P1, PT, R7, R8, RZ ;  /* 0x0000000807047210 */ /* 0x001fc80007f3e0ff */
[----:B------:R-:W-:-:S05]  /*0620*/  LEA.HI.X.SX32 R5, R7, R9, 0x1, P1 ;  /* 0x0000000907057211 */ /* 0x000fca00008f0eff */
[----:B------:R-:W2:Y:S01]  /*0630*/  LDG.E.U8 R4, desc[UR6][R4.64] ;  /* 0x0000000604047981 */ /* 0x000ea2000c1e1100 */
[----:B------:R-:W-:Y:S02]  /*0640*/  VIADD R6, R6, 0x1 ;  /* 0x0000000106067836 */ /* 0x000fe40000000000 */
[----:B------:R-:W-:-:S03]  /*0650*/  VIADD R7, R7, 0x1 ;  /* 0x0000000107077836 */ /* 0x000fc60000000000 */
[----:B------:R-:W-:Y:S01]  /*0660*/  ISETP.NE.AND P1, PT, R6, RZ, PT ;  /* 0x000000ff0600720c */ /* 0x000fe20003f25270 */
[----:B--2---:R-:W-:-:S12]  /*0670*/  IMAD.IADD R3, R4, 0x1, R3 ;  /* 0x0000000104037824 */ /* 0x004fd800078e0203 */
[----:B------:R-:W-:Y:S05]  /*0680*/  @P1 BRA `(.L_x_5) ;  /* 0xfffffffc00e01947 */ /* 0x000fea000383ffff */
.L_x_0:
[----:B------:R-:W-:Y:S05]  /*0690*/  @!P0 EXIT ;  /* 0x000000000000894d */ /* 0x000fea0003800000 */
[----:B------:R-:W-:Y:S02]  /*06a0*/  IABS R7, R2 ;  /* 0x0000000200077213 */ /* 0x000fe40000000000 */
[----:B------:R-:W-:Y:S02]  /*06b0*/  ISETP.GE.U32.AND P3, PT, R2, 0x8, PT ;  /* 0x000000080200780c */ /* 0x000fe40003f66070 */
[----:B------:R-:W0:Y:S08]  /*06c0*/  I2F.RP R6, R7 ;  /* 0x0000000700067306 */ /* 0x000e300000209400 */
[----:B0-----:R-:W0:Y:S02]  /*06d0*/  MUFU.RCP R6, R6 ;  /* 0x0000000600067308 */ /* 0x001e240000001000 */
[----:B0-----:R-:W-:-:S06]  /*06e0*/  VIADD R4, R6, 0xffffffe ;  /* 0x0ffffffe06047836 */ /* 0x001fcc0000000000 */
[----:B------:R0:W1:Y:S02]  /*06f0*/  F2I.FTZ.U32.TRUNC.NTZ R5, R4 ;  /* 0x0000000400057305 */ /* 0x000064000021f000 */
[----:B0-----:R-:W-:Y:S02]  /*0700*/  IMAD.MOV.U32 R4, RZ, RZ, RZ ;  /* 0x000000ffff047224 */ /* 0x001fe400078e00ff */
[----:B-1----:R-:W-:-:S04]  /*0710*/  IMAD.MOV R8, RZ, RZ, -R5 ;  /* 0x000000ffff087224 */ /* 0x002fc800078e0a05 */
[----:B------:R-:W-:Y:S01]  /*0720*/  IMAD R9, R8, R7, RZ ;  /* 0x0000000708097224 */ /* 0x000fe200078e02ff */
[----:B------:R-:W-:Y:S02]  /*0730*/  IABS R8, R3 ;  /* 0x0000000300087213 */ /* 0x000fe40000000000 */
[----:B------:R-:W-:Y:S01]  /*0740*/  LOP3.LUT R3, R3, R2, RZ, 0x3c, !PT ;  /* 0x0000000203037212 */ /* 0x000fe200078e3cff */
[----:B------:R-:W-:-:S03]  /*0750*/  IMAD.HI.U32 R5, R5, R9, R4 ;  /* 0x0000000905057227 */ /* 0x000fc600078e0004 */
[----:B------:R-:W-:-:S03]  /*0760*/  ISETP.GE.AND P0, PT, R3, RZ, PT ;  /* 0x000000ff0300720c */ /* 0x000fc60003f06270 */
[----:B------:R-:W-:-:S04]  /*0770*/  IMAD.HI.U32 R5, R5, R8, RZ ;  /* 0x0000000805057227 */ /* 0x000fc800078e00ff */
[----:B------:R-:W-:-:S04]  /*0780*/  IMAD.MOV R6, RZ, RZ, -R5 ;  /* 0x000000ffff067224 */ /* 0x000fc800078e0a05 */
[----:B------:R-:W-:Y:S01]  /*0790*/  IMAD R6, R7, R6, R8 ;  /* 0x0000000607067224 */ /* 0x000fe200078e0208 */
[----:B------:R-:W-:-:S04]  /*07a0*/  LOP3.LUT R8, R2, 0x7, RZ, 0xc0, !PT ;  /* 0x0000000702087812 */ /* 0x000fc800078ec0ff */
[----:B------:R-:W-:-:S13]  /*07b0*/  ISETP.GT.U32.AND P1, PT, R7, R6, PT ;  /* 0x000000060700720c */ /* 0x000fda0003f24070 */
[----:B------:R-:W-:Y:S02]  /*07c0*/  @!P1 IMAD.IADD R6, R6, 0x1, -R7 ;  /* 0x0000000106069824 */ /* 0x000fe400078e0a07 */
[----:B------:R-:W-:Y:S01]  /*07d0*/  @!P1 VIADD R5, R5, 0x1 ;  /* 0x0000000105059836 */ /* 0x000fe20000000000 */
[----:B------:R-:W-:Y:S02]  /*07e0*/  ISETP.NE.AND P1, PT, R2, RZ, PT ;  /* 0x000000ff0200720c */ /* 0x000fe40003f25270 */
[----:B------:R-:W-:Y:S01]  /*07f0*/  ISETP.GE.U32.AND P2, PT, R6, R7, PT ;  /* 0x000000070600720c */ /* 0x000fe20003f46070 */
[----:B------:R-:W-:-:S12]  /*0800*/  IMAD.MOV.U32 R7, RZ, RZ, RZ ;  /* 0x000000ffff077224 */ /* 0x000fd800078e00ff */
[----:B------:R-:W-:Y:S01]  /*0810*/  @P2 VIADD R5, R5, 0x1 ;  /* 0x0000000105052836 */ /* 0x000fe20000000000 */
[----:B------:R-:W-:-:S03]  /*0820*/  ISETP.NE.AND P2, PT, R8, RZ, PT ;  /* 0x000000ff0800720c */ /* 0x000fc60003f45270 */
[----:B------:R-:W-:-:S04]  /*0830*/  IMAD.MOV.U32 R13, RZ, RZ, R5 ;  /* 0x000000ffff0d7224 */ /* 0x000fc800078e0005 */
[----:B------:R-:W-:Y:S01]  /*0840*/  @!P0 IMAD.MOV R13, RZ, RZ, -R13 ;  /* 0x000000ffff0d8224 */ /* 0x000fe200078e0a0d */
[----:B------:R-:W-:Y:S01]  /*0850*/  @!P1 LOP3.LUT R13, RZ, R2, RZ, 0x33, !PT ;  /* 0x00000002ff0d9212 */ /* 0x000fe200078e33ff */
[----:B------:R-:W-:Y:S06]  /*0860*/  @!P3 BRA `(.L_x_6) ;  /* 0x00000000004cb947 */ /* 0x000fec0003800000 */
[----:B------:R-:W0:Y:S01]  /*0870*/  LDC.64 R10, c[0x0][0x388] ;  /* 0x0000e200ff0a7b82 */ /* 0x000e220000000a00 */
[----:B------:R-:W-:Y:S01]  /*0880*/  LOP3.LUT R7, R2, 0x7ffffff8, RZ, 0xc0, !PT ;  /* 0x7ffffff802077812 */ /* 0x000fe200078ec0ff */
[----:B------:R-:W-:-:S04]  /*0890*/  IMAD.MOV.U32 R9, RZ, RZ, R0 ;  /* 0x000000ffff097224 */ /* 0x000fc800078e0000 */
[----:B------:R-:W-:-:S07]  /*08a0*/  IMAD.MOV R3, RZ, RZ, -R7 ;  /* 0x000000ffff037224 */ /* 0x000fce00078e0a07 */
.L_x_7:
[----:B------:R-:W-:Y:S01]  /*08b0*/  SHF.R.S32.HI R6, RZ, 0x1f, R9 ;  /* 0x0000001fff067819 */ /* 0x000fe20000011409 */
[----:B------:R-:W-:Y:S01]  /*08c0*/  VIADD R3, R3, 0x8 ;  /* 0x0000000803037836 */ /* 0x000fe20000000000 */
[C---:B01----:R-:W-:Y:S01]  /*08d0*/  IADD3 R4, P0, P1, R9.reuse, 0x3, R10 ;  /* 0x0000000309047810 */ /* 0x043fe2000791e00a */
[----:B------:R-:W-:-:S03]  /*08e0*/  VIADD R9, R9, 0x8 ;  /* 0x0000000809097836 */ /* 0x000fc60000000000 */
[----:B------:R-:W-:Y:S02]  /*08f0*/  IADD3.X R5, PT, PT, R6, R11, RZ, P0, P1 ;  /* 0x0000000b06057210 */ /* 0x000fe400007e24ff */
[----:B------:R-:W-:-:S03]  /*0900*/  ISETP.NE.AND P0, PT, R3, RZ, PT ;  /* 0x000000ff0300720c */ /* 0x000fc60003f05270 */
[----:B------:R1:W-:Y:S04]  /*0910*/  STG.E.U8 desc[UR6][R4.64+-0x3], R13 ;  /* 0xfffffd0d04007986 */ /* 0x0003e8000c101106 */
[----:B------:R1:W-:Y:S04]  /*0920*/  STG.E.U8 desc[UR6][R4.64+-0x2], R13 ;  /* 0xfffffe0d04007986 */ /* 0x0003e8000c101106 */
[----:B------:R1:W-:Y:S04]  /*0930*/  STG.E.U8 desc[UR6][R4.64+-0x1], R13 ;  /* 0xffffff0d04007986 */ /* 0x0003e8000c101106 */
[----:B------:R1:W-:Y:S04]  /*0940*/  STG.E.U8 desc[UR6][R4.64], R13 ;  /* 0x0000000d04007986 */ /* 0x0003e8000c101106 */
[----:B------:R1:W-:Y:S04]  /*0950*/  STG.E.U8 desc[UR6][R4.64+0x1], R13 ;  /* 0x0000010d04007986 */ /* 0x0003e8000c101106 */
[----:B------:R1:W-:Y:S04]  /*0960*/  STG.E.U8 desc[UR6][R4.64+0x2], R13 ;  /* 0x0000020d04007986 */ /* 0x0003e8000c101106 */
[----:B------:R1:W-:Y:S04]  /*0970*/  STG.E.U8 desc[UR6][R4.64+0x3], R13 ;  /* 0x0000030d04007986 */ /* 0x0003e8000c101106 */
[----:B------:R1:W-:Y:S01]  /*0980*/  STG.E.U8 desc[UR6][R4.64+0x4], R13 ;  /* 0x0000040d04007986 */ /* 0x0003e2000c101106 */
[----:B------:R-:W-:Y:S05]  /*0990*/  @P0 BRA `(.L_x_7) ;  /* 0xfffffffc00c40947 */ /* 0x000fea000383ffff */
.L_x_6:
[----:B------:R-:W-:Y:S05]  /*09a0*/  @!P2 EXIT ;  /* 0x000000000000a94d */ /* 0x000fea0003800000 */
[----:B------:R-:W-:Y:S02]  /*09b0*/  ISETP.GE.U32.AND P0, PT, R8, 0x4, PT ;  /* 0x000000040800780c */ /* 0x000fe40003f06070 */
[----:B------:R-:W-:-:S04]  /*09c0*/  LOP3.LUT R6, R2, 0x3, RZ, 0xc0, !PT ;  /* 0x0000000302067812 */ /* 0x000fc800078ec0ff */
[----:B------:R-:W-:-:S07]  /*09d0*/  ISETP.NE.AND P1, PT, R6, RZ, PT ;  /* 0x000000ff0600720c */ /* 0x000fce0003f25270 */
[----:B------:R-:W-:Y:S06]  /*09e0*/  @!P0 BRA `(.L_x_8) ;  /* 0x0000000000248947 */ /* 0x000fec0003800000 */
[----:B------:R-:W1:Y:S01]  /*09f0*/  LDCU.64 UR4, c[0x0][0x388] ;  /* 0x00007100ff0477ac */ /* 0x000e620008000a00 */
[----:B------:R-:W-:Y:S02]  /*0a00*/  IMAD.IADD R3, R0, 0x1, R7 ;  /* 0x0000000100037824 */ /* 0x000fe400078e0207 */
[----:B------:R-:W-:-:S03]  /*0a10*/  VIADD R7, R7, 0x4 ;  /* 0x0000000407077836 */ /* 0x000fc60000000000 */
[----:B-1----:R-:W-:-:S04]  /*0a20*/  IADD3 R4, P0, PT, R3, UR4, RZ ;  /* 0x0000000403047c10 */ /* 0x002fc8000ff1e0ff */
[----:B------:R-:W-:-:S05]  /*0a30*/  LEA.HI.X.SX32 R5, R3, UR5, 0x1, P0 ;  /* 0x0000000503057c11 */ /* 0x000fca00080f0eff */
[----:B------:R0:W-:Y:S04]  /*0a40*/  STG.E.U8 desc[UR6][R4.64], R13 ;  /* 0x0000000d04007986 */ /* 0x0001e8000c101106 */
[----:B------:R0:W-:Y:S04]  /*0a50*/  STG.E.U8 desc[UR6][R4.64+0x1], R13 ;  /* 0x0000010d04007986 */ /* 0x0001e8000c101106 */
[----:B------:R0:W-:Y:S04]  /*0a60*/  STG.E.U8 desc[UR6][R4.64+0x2], R13 ;  /* 0x0000020d04007986 */ /* 0x0001e8000c101106 */
[----:B------:R0:W-:Y:S02]  /*0a70*/  STG.E.U8 desc[UR6][R4.64+0x3], R13 ;  /* 0x0000030d04007986 */ /* 0x0001e4000c101106 */
.L_x_8:
[----:B------:R-:W-:Y:S05]  /*0a80*/  @!P1 EXIT ;  /* 0x000000000000994d */ /* 0x000fea0003800000 */
[----:B------:R-:W-:Y:S02]  /*0a90*/  ISETP.NE.AND P0, PT, R6, 0x1, PT ;  /* 0x000000010600780c */ /* 0x000fe40003f05270 */
[----:B------:R-:W-:-:S04]  /*0aa0*/  LOP3.LUT R2, R2, 0x1, RZ, 0xc0, !PT ;  /* 0x0000000102027812 */ /* 0x000fc800078ec0ff */
[----:B------:R-:W-:-:S07]  /*0ab0*/  ISETP.NE.U32.AND P1, PT, R2, 0x1, PT ;  /* 0x000000010200780c */ /* 0x000fce0003f25070 */
[----:B------:R-:W-:Y:S06]  /*0ac0*/  @!P0 BRA `(.L_x_9) ;  /* 0x00000000001c8947 */ /* 0x000fec0003800000 */
[----:B------:R-:W2:Y:S01]  /*0ad0*/  LDCU.64 UR4, c[0x0][0x388] ;  /* 0x00007100ff0477ac */ /* 0x000ea20008000a00 */
[----:B------:R-:W-:Y:S02]  /*0ae0*/  IMAD.IADD R3, R0, 0x1, R7 ;  /* 0x0000000100037824 */ /* 0x000fe400078e0207 */
[----:B------:R-:W-:-:S03]  /*0af0*/  VIADD R7, R7, 0x2 ;  /* 0x0000000207077836 */ /* 0x000fc60000000000 */
[----:B--2---:R-:W-:-:S04]  /*0b00*/  IADD3 R2, P0, PT, R3, UR4, RZ ;  /* 0x0000000403027c10 */ /* 0x004fc8000ff1e0ff */
[----:B------:R-:W-:-:S05]  /*0b10*/  LEA.HI.X.SX32 R3, R3, UR5, 0x1, P0 ;  /* 0x0000000503037c11 */ /* 0x000fca00080f0eff */
[----:B------:R2:W-:Y:S04]  /*0b20*/  STG.E.U8 desc[UR6][R2.64], R13 ;  /* 0x0000000d02007986 */ /* 0x0005e8000c101106 */
[----:B------:R2:W-:Y:S02]  /*0b30*/  STG.E.U8 desc[UR6][R2.64+0x1], R13 ;  /* 0x0000010d02007986 */ /* 0x0005e4000c101106 */
.L_x_9:
[----:B------:R-:W-:Y:S05]  /*0b40*/  @P1 EXIT ;  /* 0x000000000000194d */ /* 0x000fea0003800000 */
[----:B------:R-:W2:Y:S01]  /*0b50*/  LDCU.64 UR4, c[0x0][0x388] ;  /* 0x00007100ff0477ac */ /* 0x000ea20008000a00 */
[----:B------:R-:W-:-:S05]  /*0b60*/  IMAD.IADD R0, R0, 0x1, R7 ;  /* 0x0000000100007824 */ /* 0x000fca00078e0207 */
[----:B--2---:R-:W-:-:S04]  /*0b70*/  IADD3 R2, P0, PT, R0, UR4, RZ ;  /* 0x0000000400027c10 */ /* 0x004fc8000ff1e0ff */
[----:B------:R-:W-:-:S05]  /*0b80*/  LEA.HI.X.SX32 R3, R0, UR5, 0x1, P0 ;  /* 0x0000000500037c11 */ /* 0x000fca00080f0eff */
[----:B------:R-:W-:Y:S01]  /*0b90*/  STG.E.U8 desc[UR6][R2.64], R13 ;  /* 0x0000000d02007986 */ /* 0x000fe2000c101106 */
[----:B------:R-:W-:Y:S05]  /*0ba0*/  EXIT ;  /* 0x000000000000794d */ /* 0x000fea0003800000 */
.L_x_10:
[----:B------:R-:W-:-:S00]  /*0bb0*/  BRA `(.L_x_10) ;  /* 0xfffffffc00fc7947 */ /* 0x000fc0000383ffff */
[----:B------:R-:W-:-:S00]  /*0bc0*/  NOP ;  /* 0x0000000000007918 */ /* 0x000fc00000000000 */
        /* <DEDUP_REMOVED lines=11> */
.L_x_16:


//--------------------- .text._Z9boxfilterPhS_Pf  --------------------------
	.section	.text._Z9boxfilterPhS_Pf,"ax",@progbits
	.align	128
        .global         _Z9boxfilterPhS_Pf
        .type           _Z9boxfilterPhS_Pf,@function
        .size           _Z9boxfilterPhS_Pf,(.L_x_17 - _Z9boxfilterPhS_Pf)
        .other          _Z9boxfilterPhS_Pf,@"STO_CUDA_ENTRY STV_DEFAULT"
_Z9boxfilterPhS_Pf:
.text._Z9boxfilterPhS_Pf:
[----:B------:R-:W-:Y:S01]  /*0000*/  LDC R1, c[0x0][0x37c] ;  /* 0x0000df00ff017b82 */ /* 0x000fe20000000800 */
[----:B------:R-:W0:Y:S01]  /*0010*/  S2R R0, SR_CTAID.X ;  /* 0x0000000000007919 */ /* 0x000e220000002500 */
[----:B------:R-:W0:Y:S01]  /*0020*/  LDCU UR4, c[0x0][0x360] ;  /* 0x00006c00ff0477ac */ /* 0x000e220008000800 */
[----:B------:R-:W-:Y:S01]  /*0030*/  BSSY.RECONVERGENT B0, `(.L_x_11) ;  /* 0x000001b000007945 */ /* 0x000fe20003800200 */
[----:B------:R-:W-:Y:S01]  /*0040*/  IMAD.MOV.U32 R7, RZ, RZ, RZ ;  /* 0x000000ffff077224 */ /* 0x000fe200078e00ff */
[----:B------:R-:W0:Y:S02]  /*0050*/  S2R R3, SR_TID.X ;  /* 0x0000000000037919 */ /* 0x000e240000002100 */
[----:B0-----:R-:W-:Y:S01]  /*0060*/  IMAD R0, R0, UR4, R3 ;  /* 0x0000000400007c24 */ /* 0x001fe2000f8e0203 */
[----:B------:R-:W0:Y:S03]  /*0070*/  LDCU.64 UR4, c[0x0][0x358] ;  /* 0x00006b00ff0477ac */ /* 0x000e260008000a00 */
[----:B------:R-:W-:-:S05]  /*0080*/  VIADD R6, R0, 0xffffffff ;  /* 0xffffffff00067836 */ /* 0x000fca0000000000 */
[----:B------:R-:W-:-:S13]  /*0090*/  ISETP.GT.U32.AND P0, PT, R6, 0x3d, PT ;  /* 0x0000003d0600780c */ /* 0x000fda0003f04070 */
[----:B0-----:R-:W-:Y:S05]  /*00a0*/  @P0 BRA `(.L_x_12) ;  /* 0x00000000004c0947 */ /* 0x001fea0003800000 */
[----:B------:R-:W0:Y:S01]  /*00b0*/  LDCU.64 UR6, c[0x0][0x380] ;  /* 0x00007000ff0677ac */ /* 0x000e220008000a00 */
[----:B------:R-:W1:Y:S01]  /*00c0*/  LDC.64 R2, c[0x0][0x390] ;  /* 0x0000e400ff027b82 */ /* 0x000e620000000a00 */
[----:B0-----:R-:W-:Y:S02]  /*00d0*/  IADD3 R4, P1, PT, R0, UR6, RZ ;  /* 0x0000000600047c10 */ /* 0x001fe4000ff3e0ff */
[----:B------:R-:W-:-:S03]  /*00e0*/  IADD3 R6, P0, PT, R6, UR6, RZ ;  /* 0x0000000606067c10 */ /* 0x000fc6000ff1e0ff */
[----:B------:R-:W-:Y:S02]  /*00f0*/  IMAD.X R5, RZ, RZ, UR7, P1 ;  /* 0x00000007ff057e24 */ /* 0x000fe400088e06ff */
[----:B------:R-:W-:Y:S01]  /*0100*/  IMAD.X R7, RZ, RZ, UR7, P0 ;  /* 0x00000007ff077e24 */ /* 0x000fe200080e06ff */
[----:B-1----:R-:W2:Y:S04]  /*0110*/  LDG.E R10, desc[UR4][R2.64+0x4] ;  /* 0x00000404020a7981 */ /* 0x002ea8000c1e1900 */
[----:B------:R-:W3:Y:S04]  /*0120*/  LDG.E.U8 R9, desc[UR4][R4.64] ;  /* 0x0000000404097981 */ /* 0x000ee8000c1e1100 */
[----:B------:R-:W4:Y:S04]  /*0130*/  LDG.E.U8 R6, desc[UR4][R6.64] ;  /* 0x0000000406067981 */ /* 0x000f28000c1e1100 */
[----:B------:R-:W5:Y:S04]  /*0140*/  LDG.E.U8 R12, desc[UR4][R4.64+0x1] ;  /* 0x00000104040c7981 */ /* 0x000f68000c1e1100 */
[----:B------:R-:W5:Y:S04]  /*0150*/  LDG.E R8, desc[UR4][R2.64] ;  /* 0x0000000402087981 */ /* 0x000f68000c1e1900 */
[----:B------:R-:W5:Y:S01]  /*0160*/  LDG.E R13, desc[UR4][R2.64+0x8] ;  /* 0x00000804020d7981 */ /* 0x000f62000c1e1900 */
[----:B---3--:R-:W-:-:S02]  /*0170*/  I2FP.F32.U32 R11, R9 ;  /* 0x00000009000b7245 */ /* 0x008fc40000201000 */
[----:B----4-:R-:W-:-:S03]  /*0180*/  I2FP.F32.U32 R9, R6 ;  /* 0x0000000600097245 */ /* 0x010fc60000201000 */
[----:B--2---:R-:W-:Y:S01]  /*0190*/  FMUL R11, R10, R11 ;  /* 0x0000000b0a0b7220 */ /* 0x004fe20000400000 */
[----:B-----5:R-:W-:-:S03]  /*01a0*/  I2FP.F32.U32 R12, R12 ;  /* 0x0000000c000c7245 */ /* 0x020fc60000201000 */
[----:B------:R-:W-:-:S04]  /*01b0*/  FFMA R8, R8, R9, R11 ;  /* 0x0000000908087223 */ /* 0x000fc8000000000b */
[----:B------:R-:W-:-:S04]  /*01c0*/  FFMA R8, R13, R12, R8 ;  /* 0x0000000c0d087223 */ /* 0x000fc80000000008 */
[----:B------:R0:W1:Y:S03]  /*01d0*/  F2I.TRUNC.NTZ R7, R8 ;  /* 0x0000000800077305 */ /* 0x000066000020f100 */
.L_x_12:
[----:B------:R-:W-:Y:S05]  /*01e0*/  BSYNC.RECONVERGENT B0 ;  /* 0x0000000000007941 */ /* 0x000fea0003800200 */
.L_x_11:
[----:B------:R-:W2:Y:S01]  /*01f0*/  LDCU.64 UR6, c[0x0][0x388] ;  /* 0x00007100ff0677ac */ /* 0x000ea20008000a00 */
[----:B-1----:R-:W-:-:S04]  /*0200*/  VIMNMX R7, PT, PT, RZ, R7, !PT ;  /* 0x00000007ff077248 */ /* 0x002fc80007fe0100 */
[----:B------:R-:W-:Y:S02]  /*0210*/  VIMNMX R7, PT, PT, R7, 0xff, PT ;  /* 0x000000ff07077848 */ /* 0x000fe40003fe0100 */
[----:B--2---:R-:W-:-:S04]  /*0220*/  IADD3 R2, P0, PT, R0, UR6, RZ ;  /* 0x0000000600027c10 */ /* 0x004fc8000ff1e0ff */
[----:B------:R-:W-:-:S05]  /*0230*/  LEA.HI.X.SX32 R3, R0, UR7, 0x1, P0 ;  /* 0x0000000700037c11 */ /* 0x000fca00080f0eff */
[----:B------:R-:W-:Y:S01]  /*0240*/  STG.E.U8 desc[UR4][R2.64], R7 ;  /* 0x0000000702007986 */ /* 0x000fe2000c101104 */
[----:B------:R-:W-:Y:S05]  /*0250*/  EXIT ;  /* 0x000000000000794d */ /* 0x000fea0003800000 */
.L_x_13:
        /* <DEDUP_REMOVED lines=10> */
.L_x_17:


//--------------------- .text._Z8hreflectPhS_     --------------------------
	.section	.text._Z8hreflectPhS_,"ax",@progbits
	.align	128
        .global         _Z8hreflectPhS_
        .type           _Z8hreflectPhS_,@function
        .size           _Z8hreflectPhS_,(.L_x_18 - _Z8hreflectPhS_)
        .other          _Z8hreflectPhS_,@"STO_CUDA_ENTRY STV_DEFAULT"
_Z8hreflectPhS_:
.text._Z8hreflectPhS_:
[----:B------:R-:W-:Y:S01]  /*0000*/  LDC R1, c[0x0][0x37c] ;  /* 0x0000df00ff017b82 */ /* 0x000fe20000000800 */
[----:B------:R-:W0:Y:S01]  /*0010*/  S2R R4, SR_CTAID.X ;  /* 0x0000000000047919 */ /* 0x000e220000002500 */
[----:B------:R-:W0:Y:S01]  /*0020*/  LDCU UR6, c[0x0][0x360] ;  /* 0x00006c00ff0677ac */ /* 0x000e220008000800 */
[----:B------:R-:W0:Y:S01]  /*0030*/  S2R R3, SR_TID.X ;  /* 0x0000000000037919 */ /* 0x000e220000002100 */
[----:B------:R-:W1:Y:S01]  /*0040*/  LDCU.128 UR8, c[0x0][0x380] ;  /* 0x00007000ff0877ac */ /* 0x000e620008000c00 */
[----:B------:R-:W2:Y:S01]  /*0050*/  LDCU.64 UR4, c[0x0][0x358] ;  /* 0x00006b00ff0477ac */ /* 0x000ea20008000a00 */
[----:B0-----:R-:W-:-:S05]  /*0060*/  IMAD R4, R4, UR6, R3 ;  /* 0x0000000604047c24 */ /* 0x001fca000f8e0203 */
[----:B-1----:R-:W-:Y:S02]  /*0070*/  IADD3 R2, P0, PT, R4, UR8, RZ ;  /* 0x0000000804027c10 */ /* 0x002fe4000ff1e0ff */
[----:B------:R-:W-:-:S04]  /*0080*/  SHF.R.S32.HI R0, RZ, 0x1f, R4 ;  /* 0x0000001fff007819 */ /* 0x000fc80000011404 */
[----:B------:R-:W-:-:S06]  /*0090*/  IADD3.X R3, PT, PT, R0, UR9, RZ, P0, !PT ;  /* 0x0000000900037c10 */ /* 0x000fcc00087fe4ff */
[----:B--2---:R-:W2:Y:S01]  /*00a0*/  LDG.E.U8 R3, desc[UR4][R2.64] ;  /* 0x0000000402037981 */ /* 0x004ea2000c1e1100 */
[----:B------:R-:W-:-:S04]  /*00b0*/  IADD3 R4, P0, PT, -R4, UR10, RZ ;  /* 0x0000000a04047c10 */ /* 0x000fc8000ff1e1ff */
[----:B------:R-:W-:-:S05]  /*00c0*/  IADD3.X R5, PT, PT, ~R0, UR11, RZ, P0, !PT ;  /* 0x0000000b00057c10 */ /* 0x000fca00087fe5ff */
[----:B--2---:R-:W-:Y:S01]  /*00d0*/  STG.E.U8 desc[UR4][R4.64+0x3f], R3 ;  /* 0x00003f0304007986 */ /* 0x004fe2000c101104 */
[----:B------:R-:W-:Y:S05]  /*00e0*/  EXIT ;  /* 0x000000000000794d */ /* 0x000fea0003800000 */
.L_x_14:
        /* <DEDUP_REMOVED lines=9> */
.L_x_18:


//--------------------- .text._Z8negativePhS_     --------------------------
	.section	.text._Z8negativePhS_,"ax",@progbits
	.align	128
        .global         _Z8negativePhS_
        .type           _Z8negativePhS_,@function
        .size           _Z8negativePhS_,(.L_x_19 - _Z8negativePhS_)
        .other          _Z8negativePhS_,@"STO_CUDA_ENTRY STV_DEFAULT"
_Z8negativePhS_:
.text._Z8negativePhS_:
        /* <DEDUP_REMOVED lines=9> */
[----:B------:R-:W-:-:S05]  /*0090*/  IADD3.X R3, PT, PT, R0, UR9, RZ, P0, !PT ;  /* 0x0000000900037c10 */ /* 0x000fca00087fe4ff */
[----:B--2---:R-:W2:Y:S01]  /*00a0*/  LDG.E.U8 R2, desc[UR4][R2.64] ;  /* 0x0000000402027981 */ /* 0x004ea2000c1e1100 */
[----:B------:R-:W-:-:S04]  /*00b0*/  IADD3 R4, P0, PT, R4, UR10, RZ ;  /* 0x0000000a04047c10 */ /* 0x000fc8000ff1e0ff */
[----:B------:R-:W-:Y:S02]  /*00c0*/  IADD3.X R5, PT, PT, R0, UR11, RZ, P0, !PT ;  /* 0x0000000b00057c10 */ /* 0x000fe400087fe4ff */
[----:B--2---:R-:W-:-:S05]  /*00d0*/  LOP3.LUT R7, RZ, R2, RZ, 0x33, !PT ;  /* 0x00000002ff077212 */ /* 0x004fca00078e33ff */
[----:B------:R-:W-:Y:S01]  /*00e0*/  STG.E.U8 desc[UR4][R4.64], R7 ;  /* 0x0000000704007986 */ /* 0x000fe2000c101104 */
[----:B------:R-:W-:Y:S05]  /*00f0*/  EXIT ;  /* 0x000000000000794d */ /* 0x000fea0003800000 */
.L_x_15:
        /* <DEDUP_REMOVED lines=16> */
.L_x_19:


//--------------------- .nv.shared.reserved.0     --------------------------
	.section	.nv.shared.reserved.0,"aw",@nobits
	.weak		__nv_reservedSMEM_offset_0_alias
	.size		__nv_reservedSMEM_offset_0_alias, 0, 64
	.other		__nv_reservedSMEM_offset_0_alias,@"STO_CUDA_RESERVED_SHARED STV_DEFAULT"
__nv_reservedSMEM_offset_0_alias:
	.zero		0
	.zero		64


//--------------------- .nv.constant0._Z6mosaicPhS_i --------------------------
	.section	.nv.constant0._Z6mosaicPhS_i,"a",@progbits
	.sectionflags	@""
	.align	4
.nv.constant0._Z6mosaicPhS_i:
	.zero		916


//--------------------- .nv.constant0._Z9boxfilterPhS_Pf --------------------------
	.section	.nv.constant0._Z9boxfilterPhS_Pf,"a",@progbits
	.sectionflags	@""
	.align	4
.nv.constant0._Z9boxfilterPhS_Pf:
	.zero		920


//--------------------- .nv.constant0._Z8hreflectPhS_ --------------------------
	.section	.nv.constant0._Z8hreflectPhS_,"a",@progbits
	.sectionflags	@""
	.align	4
.nv.constant0._Z8hreflectPhS_:
	.zero		912


//--------------------- .nv.constant0._Z8negativePhS_ --------------------------
	.section	.nv.constant0._Z8negativePhS_,"a",@progbits
	.sectionflags	@""
	.align	4
.nv.constant0._Z8negativePhS_:
	.zero		912


//--------------------- SYMBOLS --------------------------

	.type		.nv.reservedSmem.offset0,@object
	.size		.nv.reservedSmem.offset0,0x4
